	.headerflags	@"EF_CUDA_TEXMODE_UNIFIED EF_CUDA_64BIT_ADDRESS EF_CUDA_ACCELERATORS EF_CUDA_SM90 EF_CUDA_VIRTUAL_SM(EF_CUDA_SM90)"
	.elftype	@"ET_EXEC"


//--------------------- .nv.info                  --------------------------
	.section	.nv.info,"",@"SHT_CUDA_INFO"
	.align	4


	//----- nvinfo : EIATTR_REGCOUNT
	.align		4
        /*0000*/ 	.byte	0x04, 0x2f
        /*0002*/ 	.short	(.L_1 - .L_0)
	.align		4
.L_0:
        /*0004*/ 	.word	index@(triton_poi_fused_mean_mul_sigmoid_54)
        /*0008*/ 	.word	0x0000001a


	//----- nvinfo : EIATTR_MIN_STACK_SIZE
	.align		4
.L_1:
        /*000c*/ 	.byte	0x04, 0x12
        /*000e*/ 	.short	(.L_3 - .L_2)
	.align		4
.L_2:
        /*0010*/ 	.word	index@(triton_poi_fused_mean_mul_sigmoid_54)
        /*0014*/ 	.word	0x00000000


	//----- nvinfo : EIATTR_FRAME_SIZE
	.align		4
.L_3:
        /*0018*/ 	.byte	0x04, 0x11
        /*001a*/ 	.short	(.L_5 - .L_4)
	.align		4
.L_4:
        /*001c*/ 	.word	index@(triton_poi_fused_mean_mul_sigmoid_54)
        /*0020*/ 	.word	0x00000000


	//----- nvinfo : EIATTR_MIN_STACK_SIZE
	.align		4
.L_5:
        /*0024*/ 	.byte	0x04, 0x12
        /*0026*/ 	.short	(.L_7 - .L_6)
	.align		4
.L_6:
        /*0028*/ 	.word	index@(triton_poi_fused_mean_mul_sigmoid_54)
        /*002c*/ 	.word	0x00000000
.L_7:


//--------------------- .nv.info.triton_poi_fused_mean_mul_sigmoid_54 --------------------------
	.section	.nv.info.triton_poi_fused_mean_mul_sigmoid_54,"",@"SHT_CUDA_INFO"
	.sectionflags	@""
	.align	4


	//----- nvinfo : EIATTR_CUDA_API_VERSION
	.align		4
        /*0000*/ 	.byte	0x04, 0x37
        /*0002*/ 	.short	(.L_9 - .L_8)
.L_8:
        /*0004*/ 	.word	0x0000007c


	//----- nvinfo : EIATTR_KPARAM_INFO
	.align		4
.L_9:
        /*0008*/ 	.byte	0x04, 0x17
        /*000a*/ 	.short	(.L_11 - .L_10)
.L_10:
        /*000c*/ 	.word	0x00000000
        /*0010*/ 	.short	0x0002
        /*0012*/ 	.short	0x0010
        /*0014*/ 	.byte	0x00, 0xf0, 0x11, 0x00


	//----- nvinfo : EIATTR_KPARAM_INFO
	.align		4
.L_11:
        /*0018*/ 	.byte	0x04, 0x17
        /*001a*/ 	.short	(.L_13 - .L_12)
.L_12:
        /*001c*/ 	.word	0x00000000
        /*0020*/ 	.short	0x0001
        /*0022*/ 	.short	0x0008
        /*0024*/ 	.byte	0x00, 0xf4, 0x21, 0x00


	//----- nvinfo : EIATTR_KPARAM_INFO
	.align		4
.L_13:
        /*0028*/ 	.byte	0x04, 0x17
        /*002a*/ 	.short	(.L_15 - .L_14)
.L_14:
        /*002c*/ 	.word	0x00000000
        /*0030*/ 	.short	0x0000
        /*0032*/ 	.short	0x0000
        /*0034*/ 	.byte	0x00, 0xf4, 0x21, 0x00


	//----- nvinfo : EIATTR_SPARSE_MMA_MASK
	.align		4
.L_15:
        /*0038*/ 	.byte	0x03, 0x50
        /*003a*/ 	.short	0x0000


	//----- nvinfo : EIATTR_MAXREG_COUNT
	.align		4
        /*003c*/ 	.byte	0x03, 0x1b
        /*003e*/ 	.short	0x00ff


	//----- nvinfo : EIATTR_EXIT_INSTR_OFFSETS
	.align		4
        /*0040*/ 	.byte	0x04, 0x1c
        /*0042*/ 	.short	(.L_17 - .L_16)


	//   ....[0]....
.L_16:
        /*0044*/ 	.word	0x00000890


	//   ....[1]....
        /*0048*/ 	.word	0x000008d0


	//----- nvinfo : EIATTR_REQNTID
	.align		4
.L_17:
        /*004c*/ 	.byte	0x04, 0x10
        /*004e*/ 	.short	(.L_19 - .L_18)
.L_18:
        /*0050*/ 	.word	0x00000080
        /*0054*/ 	.word	0x00000001
        /*0058*/ 	.word	0x00000001


	//----- nvinfo : EIATTR_CBANK_PARAM_SIZE
	.align		4
.L_19:
        /*005c*/ 	.byte	0x03, 0x19
        /*005e*/ 	.short	0x0014


	//----- nvinfo : EIATTR_PARAM_CBANK
	.align		4
        /*0060*/ 	.byte	0x04, 0x0a
        /*0062*/ 	.short	(.L_21 - .L_20)
	.align		4
.L_20:
        /*0064*/ 	.word	index@(.nv.constant0.triton_poi_fused_mean_mul_sigmoid_54)
        /*0068*/ 	.short	0x0210
        /*006a*/ 	.short	0x0014


	//----- nvinfo : EIATTR_SW_WAR
	.align		4
.L_21:
        /*006c*/ 	.byte	0x04, 0x36
        /*006e*/ 	.short	(.L_23 - .L_22)
.L_22:
        /*0070*/ 	.word	0x00000008
.L_23:


//--------------------- .nv.callgraph             --------------------------
	.section	.nv.callgraph,"",@"SHT_CUDA_CALLGRAPH"
	.align	4
	.sectionentsize	8
	.align		4
        /*0000*/ 	.word	0x00000000
	.align		4
        /*0004*/ 	.word	0xffffffff
	.align		4
        /*0008*/ 	.word	0x00000000
	.align		4
        /*000c*/ 	.word	0xfffffffe
	.align		4
        /*0010*/ 	.word	0x00000000
	.align		4
        /*0014*/ 	.word	0xfffffffd
	.align		4
        /*0018*/ 	.word	0x00000000
	.align		4
        /*001c*/ 	.word	0xfffffffc


//--------------------- .text.triton_poi_fused_mean_mul_sigmoid_54 --------------------------
	.section	.text.triton_poi_fused_mean_mul_sigmoid_54,"ax",@progbits
	.align	128
        .global         triton_poi_fused_mean_mul_sigmoid_54
        .type           triton_poi_fused_mean_mul_sigmoid_54,@function
        .size           triton_poi_fused_mean_mul_sigmoid_54,(.L_x_1 - triton_poi_fused_mean_mul_sigmoid_54)
        .other          triton_poi_fused_mean_mul_sigmoid_54,@"STO_CUDA_ENTRY STV_DEFAULT"
triton_poi_fused_mean_mul_sigmoid_54:
.text.triton_poi_fused_mean_mul_sigmoid_54:
[----:B------:R-:W0:Y:S02]  /*0000*/  LDC R1, c[0x0][0x28] ;  /* 0x00000a00ff017b82 */ /* 0x000e240000000800 */
[----:B------:R-:W1:Y:S01]  /*0010*/  S2R R0, SR_TID.X ;  /* 0x0000000000007919 */ /* 0x000e620000002100 */
[----:B------:R-:W-:Y:S01]  /*0020*/  HFMA2.MMA R2, -RZ, RZ, 0, 0 ;  /* 0x00000000ff027435 */ /* 0x000fe200000001ff */
[----:B------:R-:W2:Y:S01]  /*0030*/  LDC.64 R10, c[0x0][0x210] ;  /* 0x00008400ff0a7b82 */ /* 0x000ea20000000a00 */
[----:B------:R-:W-:Y:S01]  /*0040*/  CS2R R8, SRZ ;  /* 0x0000000000087805 */ /* 0x000fe2000001ff00 */
[----:B------:R-:W3:Y:S01]  /*0050*/  S2R R3, SR_CTAID.X ;  /* 0x0000000000037919 */ /* 0x000ee20000002500 */
[----:B------:R-:W-:Y:S01]  /*0060*/  ULDC.64 UR4, c[0x0][0x208] ;  /* 0x0000820000047ab9 */ /* 0x000fe20000000a00 */
[----:B------:R-:W-:Y:S02]  /*0070*/  CS2R R6, SRZ ;  /* 0x0000000000067805 */ /* 0x000fe4000001ff00 */
[----:B-1----:R-:W-:-:S04]  /*0080*/  SHF.L.U32 R0, R0, 0x1, RZ ;  /* 0x0000000100007819 */ /* 0x002fc800000006ff */
[----:B------:R-:W-:-:S04]  /*0090*/  LOP3.LUT R0, R0, 0xfe, RZ, 0xc0, !PT ;  /* 0x000000fe00007812 */ /* 0x000fc800078ec0ff */
[----:B---3--:R-:W-:-:S04]  /*00a0*/  LEA R3, R3, R0, 0x8 ;  /* 0x0000000003037211 */ /* 0x008fc800078e40ff */
[C---:B------:R-:W-:Y:S01]  /*00b0*/  ISETP.GE.AND P0, PT, R3.reuse, 0x3c00, PT ;  /* 0x00003c000300780c */ /* 0x040fe20003f06270 */
[----:B------:R-:W-:-:S05]  /*00c0*/  IMAD.HI R0, R3, -0x77777777, R2 ;  /* 0x8888888903007827 */ /* 0x000fca00078e0202 */
[----:B------:R-:W-:-:S04]  /*00d0*/  SHF.R.U32.HI R5, RZ, 0x1f, R0 ;  /* 0x0000001fff057819 */ /* 0x000fc80000011600 */
[----:B------:R-:W-:-:S05]  /*00e0*/  LEA.HI.SX32 R5, R0, R5, 0x15 ;  /* 0x0000000500057211 */ /* 0x000fca00078faaff */
[----:B------:R-:W-:-:S04]  /*00f0*/  IMAD R0, R5, -0xf00, R3 ;  /* 0xfffff10005007824 */ /* 0x000fc800078e0203 */
[----:B------:R-:W-:-:S04]  /*0100*/  IMAD R19, R5, 0x3c00, R0 ;  /* 0x00003c0005137824 */ /* 0x000fc800078e0200 */
[----:B--2---:R-:W-:Y:S01]  /*0110*/  IMAD.WIDE R12, R19, 0x4, R10 ;  /* 0x00000004130c7825 */ /* 0x004fe200078e020a */
[----:B------:R-:W-:-:S04]  /*0120*/  IADD3 R15, R19, 0xf00, RZ ;  /* 0x00000f00130f7810 */ /* 0x000fc80007ffe0ff */
[----:B------:R-:W2:Y:S01]  /*0130*/  @!P0 LDG.E.64 R8, desc[UR4][R12.64] ;  /* 0x000000040c088981 */ /* 0x000ea2000c1e1b00 */
[----:B------:R-:W-:-:S05]  /*0140*/  IMAD.WIDE R14, R15, 0x4, R10 ;  /* 0x000000040f0e7825 */ /* 0x000fca00078e020a */
[----:B------:R-:W3:Y:S01]  /*0150*/  @!P0 LDG.E.64 R6, desc[UR4][R14.64] ;  /* 0x000000040e068981 */ /* 0x000ee2000c1e1b00 */
[----:B------:R-:W-:Y:S02]  /*0160*/  IADD3 R17, R19, 0x1e00, RZ ;  /* 0x00001e0013117810 */ /* 0x000fe40007ffe0ff */
[----:B------:R-:W-:Y:S02]  /*0170*/  CS2R R4, SRZ ;  /* 0x0000000000047805 */ /* 0x000fe4000001ff00 */
[----:B------:R-:W-:Y:S01]  /*0180*/  IADD3 R19, R19, 0x2d00, RZ ;  /* 0x00002d0013137810 */ /* 0x000fe20007ffe0ff */
[----:B------:R-:W-:-:S05]  /*0190*/  IMAD.WIDE R16, R17, 0x4, R10 ;  /* 0x0000000411107825 */ /* 0x000fca00078e020a */
[----:B------:R-:W4:Y:S01]  /*01a0*/  @!P0 LDG.E.64 R4, desc[UR4][R16.64] ;  /* 0x0000000410048981 */ /* 0x000f22000c1e1b00 */
[----:B------:R-:W-:Y:S01]  /*01b0*/  IMAD.WIDE R18, R19, 0x4, R10 ;  /* 0x0000000413127825 */ /* 0x000fe200078e020a */
[----:B------:R-:W-:-:S06]  /*01c0*/  CS2R R10, SRZ ;  /* 0x00000000000a7805 */ /* 0x000fcc000001ff00 */
[----:B------:R-:W5:Y:S01]  /*01d0*/  @!P0 LDG.E.64 R10, desc[UR4][R18.64] ;  /* 0x00000004120a8981 */ /* 0x000f62000c1e1b00 */
[----:B--2---:R-:W-:-:S04]  /*01e0*/  FADD R0, RZ, -R8 ;  /* 0x80000008ff007221 */ /* 0x004fc80000000000 */
[----:B------:R-:W-:Y:S01]  /*01f0*/  FMUL R2, R0, 1.4426950216293334961 ;  /* 0x3fb8aa3b00027820 */ /* 0x000fe20000400000 */
[----:B---3--:R-:W-:-:S04]  /*0200*/  FADD R0, RZ, -R6 ;  /* 0x80000006ff007221 */ /* 0x008fc80000000000 */
[----:B------:R-:W-:Y:S01]  /*0210*/  FSETP.GEU.AND P2, PT, R2, -126, PT ;  /* 0xc2fc00000200780b */ /* 0x000fe20003f4e000 */
[----:B------:R-:W-:Y:S01]  /*0220*/  FMUL R13, R0, 1.4426950216293334961 ;  /* 0x3fb8aa3b000d7820 */ /* 0x000fe20000400000 */
[----:B------:R-:W-:-:S04]  /*0230*/  FADD R0, RZ, -R9 ;  /* 0x80000009ff007221 */ /* 0x000fc80000000000 */
[----:B------:R-:W-:Y:S01]  /*0240*/  FSETP.GEU.AND P5, PT, R13, -126, PT ;  /* 0xc2fc00000d00780b */ /* 0x000fe20003fae000 */
[----:B------:R-:W-:Y:S01]  /*0250*/  FMUL R12, R0, 1.4426950216293334961 ;  /* 0x3fb8aa3b000c7820 */ /* 0x000fe20000400000 */
[----:B------:R-:W-:Y:S01]  /*0260*/  FADD R0, RZ, -R7 ;  /* 0x80000007ff007221 */ /* 0x000fe20000000000 */
[----:B----4-:R-:W-:-:S03]  /*0270*/  FADD R15, RZ, -R4 ;  /* 0x80000004ff0f7221 */ /* 0x010fc60000000000 */
[----:B------:R-:W-:Y:S01]  /*0280*/  FSETP.GEU.AND P1, PT, R12, -126, PT ;  /* 0xc2fc00000c00780b */ /* 0x000fe20003f2e000 */
[----:B------:R-:W-:Y:S01]  /*0290*/  @!P2 FMUL R2, R2, 0.5 ;  /* 0x3f0000000202a820 */ /* 0x000fe20000400000 */
[----:B------:R-:W-:Y:S01]  /*02a0*/  FMUL R14, R0, 1.4426950216293334961 ;  /* 0x3fb8aa3b000e7820 */ /* 0x000fe20000400000 */
[----:B------:R-:W-:Y:S01]  /*02b0*/  FMUL R16, R15, 1.4426950216293334961 ;  /* 0x3fb8aa3b0f107820 */ /* 0x000fe20000400000 */
[----:B------:R-:W-:Y:S01]  /*02c0*/  FADD R15, RZ, -R5 ;  /* 0x80000005ff0f7221 */ /* 0x000fe20000000000 */
[----:B-----5:R-:W-:Y:S02]  /*02d0*/  FADD R17, RZ, -R10 ;  /* 0x8000000aff117221 */ /* 0x020fe40000000000 */
[----:B------:R-:W-:Y:S01]  /*02e0*/  @!P5 FMUL R13, R13, 0.5 ;  /* 0x3f0000000d0dd820 */ /* 0x000fe20000400000 */
[----:B------:R-:W1:Y:S01]  /*02f0*/  MUFU.EX2 R2, R2 ;  /* 0x0000000200027308 */ /* 0x000e620000000800 */
[----:B------:R-:W-:Y:S01]  /*0300*/  FSETP.GEU.AND P4, PT, R14, -126, PT ;  /* 0xc2fc00000e00780b */ /* 0x000fe20003f8e000 */
[----:B------:R-:W-:Y:S01]  /*0310*/  FMUL R15, R15, 1.4426950216293334961 ;  /* 0x3fb8aa3b0f0f7820 */ /* 0x000fe20000400000 */
[----:B------:R-:W-:Y:S01]  /*0320*/  FSETP.GEU.AND P3, PT, R16, -126, PT ;  /* 0xc2fc00001000780b */ /* 0x000fe20003f6e000 */
[----:B------:R-:W-:Y:S01]  /*0330*/  FMUL R17, R17, 1.4426950216293334961 ;  /* 0x3fb8aa3b11117820 */ /* 0x000fe20000400000 */
[----:B------:R-:W-:-:S02]  /*0340*/  @!P1 FMUL R12, R12, 0.5 ;  /* 0x3f0000000c0c9820 */ /* 0x000fc40000400000 */
[C---:B------:R-:W-:Y:S01]  /*0350*/  FSETP.GEU.AND P6, PT, R15.reuse, -126, PT ;  /* 0xc2fc00000f00780b */ /* 0x040fe20003fce000 */
[----:B------:R2:W3:Y:S06]  /*0360*/  MUFU.EX2 R0, R13 ;  /* 0x0000000d00007308 */ /* 0x0004ec0000000800 */
[----:B------:R-:W-:Y:S01]  /*0370*/  @!P4 FMUL R14, R14, 0.5 ;  /* 0x3f0000000e0ec820 */ /* 0x000fe20000400000 */
[----:B-1----:R-:W-:Y:S01]  /*0380*/  @!P2 FMUL R2, R2, R2 ;  /* 0x000000020202a220 */ /* 0x002fe20000400000 */
[----:B------:R-:W1:Y:S01]  /*0390*/  MUFU.EX2 R12, R12 ;  /* 0x0000000c000c7308 */ /* 0x000e620000000800 */
[----:B--2---:R-:W-:Y:S01]  /*03a0*/  FADD R13, RZ, -R11 ;  /* 0x8000000bff0d7221 */ /* 0x004fe20000000000 */
[----:B------:R-:W-:Y:S01]  /*03b0*/  @!P3 FMUL R16, R16, 0.5 ;  /* 0x3f0000001010b820 */ /* 0x000fe20000400000 */
[----:B------:R-:W-:Y:S01]  /*03c0*/  FADD R2, R2, 1 ;  /* 0x3f80000002027421 */ /* 0x000fe20000000000 */
[----:B------:R-:W-:Y:S01]  /*03d0*/  @!P6 FMUL R15, R15, 0.5 ;  /* 0x3f0000000f0fe820 */ /* 0x000fe20000400000 */
[----:B------:R-:W-:Y:S01]  /*03e0*/  FMUL R21, R13, 1.4426950216293334961 ;  /* 0x3fb8aa3b0d157820 */ /* 0x000fe20000400000 */
[----:B---3--:R-:W-:Y:S01]  /*03f0*/  @!P5 FMUL R0, R0, R0 ;  /* 0x000000000000d220 */ /* 0x008fe20000400000 */
[----:B------:R-:W-:Y:S01]  /*0400*/  FSETP.GEU.AND P5, PT, R17, -126, PT ;  /* 0xc2fc00001100780b */ /* 0x000fe20003fae000 */
[----:B------:R-:W2:Y:S02]  /*0410*/  MUFU.EX2 R14, R14 ;  /* 0x0000000e000e7308 */ /* 0x000ea40000000800 */
[----:B------:R-:W-:Y:S01]  /*0420*/  FSETP.GEU.AND P2, PT, R21, -126, PT ;  /* 0xc2fc00001500780b */ /* 0x000fe20003f4e000 */
[----:B------:R-:W-:Y:S01]  /*0430*/  FADD R18, R0, 1 ;  /* 0x3f80000000127421 */ /* 0x000fe20000000000 */
[----:B------:R-:W-:Y:S01]  /*0440*/  MOV R0, 0x3e800000 ;  /* 0x3e80000000007802 */ /* 0x000fe20000000f00 */
[----:B-1----:R-:W-:Y:S01]  /*0450*/  @!P1 FMUL R12, R12, R12 ;  /* 0x0000000c0c0c9220 */ /* 0x002fe20000400000 */
[----:B------:R-:W-:-:S02]  /*0460*/  FSETP.GT.AND P1, PT, R2, 8.50705917302346158658e+37, PT ;  /* 0x7e8000000200780b */ /* 0x000fc40003f24000 */
[----:B------:R-:W1:Y:S01]  /*0470*/  MUFU.EX2 R16, R16 ;  /* 0x0000001000107308 */ /* 0x000e620000000800 */
[----:B------:R-:W-:-:S03]  /*0480*/  FADD R12, R12, 1 ;  /* 0x3f8000000c0c7421 */ /* 0x000fc60000000000 */
[----:B------:R-:W-:-:S03]  /*0490*/  @!P5 FMUL R17, R17, 0.5 ;  /* 0x3f0000001111d820 */ /* 0x000fc60000400000 */
[----:B------:R-:W-:Y:S01]  /*04a0*/  @!P2 FMUL R21, R21, 0.5 ;  /* 0x3f0000001515a820 */ /* 0x000fe20000400000 */
[----:B--2---:R-:W-:Y:S01]  /*04b0*/  @!P4 FMUL R14, R14, R14 ;  /* 0x0000000e0e0ec220 */ /* 0x004fe20000400000 */
[----:B------:R-:W2:Y:S01]  /*04c0*/  MUFU.EX2 R13, R15 ;  /* 0x0000000f000d7308 */ /* 0x000ea20000000800 */
[----:B------:R-:W-:Y:S02]  /*04d0*/  FSETP.GT.AND P4, PT, R12, 8.50705917302346158658e+37, PT ;  /* 0x7e8000000c00780b */ /* 0x000fe40003f84000 */
[----:B------:R-:W-:Y:S01]  /*04e0*/  FADD R20, R14, 1 ;  /* 0x3f8000000e147421 */ /* 0x000fe20000000000 */
[----:B------:R-:W-:Y:S01]  /*04f0*/  @P1 FMUL R2, R2, 0.25 ;  /* 0x3e80000002021820 */ /* 0x000fe20000400000 */
[----:B-1----:R-:W-:-:S03]  /*0500*/  @!P3 FMUL R16, R16, R16 ;  /* 0x000000101010b220 */ /* 0x002fc60000400000 */
[----:B------:R-:W1:Y:S01]  /*0510*/  MUFU.EX2 R17, R17 ;  /* 0x0000001100117308 */ /* 0x000e620000000800 */
[----:B------:R-:W-:Y:S01]  /*0520*/  FSETP.GT.AND P3, PT, R18, 8.50705917302346158658e+37, PT ;  /* 0x7e8000001200780b */ /* 0x000fe20003f64000 */
[----:B------:R-:W-:-:S04]  /*0530*/  FADD R14, R16, 1 ;  /* 0x3f800000100e7421 */ /* 0x000fc80000000000 */
[----:B------:R-:W-:Y:S01]  /*0540*/  @P4 FMUL R12, R12, 0.25 ;  /* 0x3e8000000c0c4820 */ /* 0x000fe20000400000 */
[----:B--2---:R-:W-:Y:S01]  /*0550*/  @!P6 FMUL R13, R13, R13 ;  /* 0x0000000d0d0de220 */ /* 0x004fe20000400000 */
[----:B------:R2:W3:Y:S01]  /*0560*/  MUFU.EX2 R22, R21 ;  /* 0x0000001500167308 */ /* 0x0004e20000000800 */
[----:B------:R-:W-:-:S04]  /*0570*/  FSETP.GT.AND P6, PT, R20, 8.50705917302346158658e+37, PT ;  /* 0x7e8000001400780b */ /* 0x000fc80003fc4000 */
[----:B------:R-:W-:Y:S01]  /*0580*/  FSEL R23, R0, 1, P6 ;  /* 0x3f80000000177808 */ /* 0x000fe20003000000 */
[----:B------:R-:W-:Y:S01]  /*0590*/  @P3 FMUL R18, R18, 0.25 ;  /* 0x3e80000012123820 */ /* 0x000fe20000400000 */
[----:B-1----:R-:W-:Y:S01]  /*05a0*/  @!P5 FMUL R17, R17, R17 ;  /* 0x000000111111d220 */ /* 0x002fe20000400000 */
[----:B------:R1:W4:Y:S01]  /*05b0*/  MUFU.RCP R19, R2 ;  /* 0x0000000200137308 */ /* 0x0003220000001000 */
[----:B--2---:R-:W-:Y:S02]  /*05c0*/  FSEL R21, R0, 1, P3 ;  /* 0x3f80000000157808 */ /* 0x004fe40001800000 */
[----:B------:R-:W-:Y:S01]  /*05d0*/  FADD R17, R17, 1 ;  /* 0x3f80000011117421 */ /* 0x000fe20000000000 */
[----:B------:R-:W-:Y:S02]  /*05e0*/  FSETP.GT.AND P5, PT, R14, 8.50705917302346158658e+37, PT ;  /* 0x7e8000000e00780b */ /* 0x000fe40003fa4000 */
[----:B------:R-:W-:Y:S01]  /*05f0*/  @P6 FMUL R20, R20, 0.25 ;  /* 0x3e80000014146820 */ /* 0x000fe20000400000 */
[----:B---3--:R-:W-:Y:S01]  /*0600*/  @!P2 FMUL R22, R22, R22 ;  /* 0x000000161616a220 */ /* 0x008fe20000400000 */
[----:B------:R2:W3:Y:S01]  /*0610*/  MUFU.RCP R15, R12 ;  /* 0x0000000c000f7308 */ /* 0x0004e20000001000 */
[----:B-1----:R-:W-:Y:S01]  /*0620*/  FADD R2, R13, 1 ;  /* 0x3f8000000d027421 */ /* 0x002fe20000000000 */
[----:B------:R-:W-:Y:S01]  /*0630*/  FSETP.GT.AND P2, PT, R17, 8.50705917302346158658e+37, PT ;  /* 0x7e8000001100780b */ /* 0x000fe20003f44000 */
[----:B------:R-:W-:Y:S01]  /*0640*/  FADD R16, R22, 1 ;  /* 0x3f80000016107421 */ /* 0x000fe20000000000 */
[----:B------:R-:W-:-:S02]  /*0650*/  FSEL R22, R0, 1, P4 ;  /* 0x3f80000000167808 */ /* 0x000fc40002000000 */
[----:B------:R-:W-:Y:S02]  /*0660*/  FSETP.GT.AND P3, PT, R2, 8.50705917302346158658e+37, PT ;  /* 0x7e8000000200780b */ /* 0x000fe40003f64000 */
[----:B------:R-:W1:Y:S01]  /*0670*/  MUFU.RCP R18, R18 ;  /* 0x0000001200127308 */ /* 0x000e620000001000 */
[----:B--2---:R-:W-:Y:S01]  /*0680*/  FSEL R12, R0, 1, P1 ;  /* 0x3f800000000c7808 */ /* 0x004fe20000800000 */
[----:B------:R-:W-:Y:S01]  /*0690*/  @P5 FMUL R14, R14, 0.25 ;  /* 0x3e8000000e0e5820 */ /* 0x000fe20000400000 */
[----:B------:R-:W-:-:S03]  /*06a0*/  FSETP.GT.AND P1, PT, R16, 8.50705917302346158658e+37, PT ;  /* 0x7e8000001000780b */ /* 0x000fc60003f24000 */
[----:B----4-:R-:W-:Y:S01]  /*06b0*/  FMUL R19, R19, R12 ;  /* 0x0000000c13137220 */ /* 0x010fe20000400000 */
[----:B------:R-:W-:Y:S01]  /*06c0*/  @P2 FMUL R17, R17, 0.25 ;  /* 0x3e80000011112820 */ /* 0x000fe20000400000 */
[----:B------:R-:W2:Y:S01]  /*06d0*/  MUFU.RCP R20, R20 ;  /* 0x0000001400147308 */ /* 0x000ea20000001000 */
[----:B------:R-:W4:Y:S01]  /*06e0*/  LDC.64 R12, c[0x0][0x218] ;  /* 0x00008600ff0c7b82 */ /* 0x000f220000000a00 */
[----:B---3--:R-:W-:Y:S01]  /*06f0*/  FMUL R22, R15, R22 ;  /* 0x000000160f167220 */ /* 0x008fe20000400000 */
[----:B------:R-:W-:Y:S01]  /*0700*/  @P3 FMUL R2, R2, 0.25 ;  /* 0x3e80000002023820 */ /* 0x000fe20000400000 */
[----:B------:R-:W-:Y:S01]  /*0710*/  FSEL R15, R0, 1, P5 ;  /* 0x3f800000000f7808 */ /* 0x000fe20002800000 */
[----:B-1----:R-:W-:-:S03]  /*0720*/  FMUL R21, R18, R21 ;  /* 0x0000001512157220 */ /* 0x002fc60000400000 */
[----:B------:R-:W-:Y:S01]  /*0730*/  @P1 FMUL R16, R16, 0.25 ;  /* 0x3e80000010101820 */ /* 0x000fe20000400000 */
[----:B------:R-:W1:Y:S01]  /*0740*/  MUFU.RCP R14, R14 ;  /* 0x0000000e000e7308 */ /* 0x000e620000001000 */
[----:B------:R-:W-:Y:S01]  /*0750*/  FMUL R6, R21, R6 ;  /* 0x0000000615067220 */ /* 0x000fe20000400000 */
[----:B------:R-:W-:Y:S01]  /*0760*/  FSEL R21, R0, 1, P3 ;  /* 0x3f80000000157808 */ /* 0x000fe20001800000 */
[----:B--2---:R-:W-:Y:S02]  /*0770*/  FMUL R20, R20, R23 ;  /* 0x0000001714147220 */ /* 0x004fe40000400000 */
[----:B------:R-:W-:-:S03]  /*0780*/  FFMA R19, R19, R8, R6 ;  /* 0x0000000813137223 */ /* 0x000fc60000000006 */
[----:B------:R-:W2:Y:S01]  /*0790*/  MUFU.RCP R2, R2 ;  /* 0x0000000200027308 */ /* 0x000ea20000001000 */
[----:B------:R-:W-:Y:S01]  /*07a0*/  FSEL R6, R0, 1, P2 ;  /* 0x3f80000000067808 */ /* 0x000fe20001000000 */
[----:B------:R-:W-:-:S04]  /*07b0*/  FMUL R7, R20, R7 ;  /* 0x0000000714077220 */ /* 0x000fc80000400000 */
[----:B------:R-:W-:Y:S01]  /*07c0*/  FFMA R22, R22, R9, R7 ;  /* 0x0000000916167223 */ /* 0x000fe20000000007 */
[----:B------:R-:W-:Y:S01]  /*07d0*/  FSEL R7, R0, 1, P1 ;  /* 0x3f80000000077808 */ /* 0x000fe20000800000 */
[----:B------:R-:W3:Y:S01]  /*07e0*/  MUFU.RCP R17, R17 ;  /* 0x0000001100117308 */ /* 0x000ee20000001000 */
[----:B-1----:R-:W-:Y:S01]  /*07f0*/  FMUL R14, R14, R15 ;  /* 0x0000000f0e0e7220 */ /* 0x002fe20000400000 */
[----:B----4-:R-:W-:-:S04]  /*0800*/  IMAD.WIDE R12, R3, 0x4, R12 ;  /* 0x00000004030c7825 */ /* 0x010fc800078e020c */
[----:B------:R-:W-:Y:S01]  /*0810*/  FFMA R19, R14, R4, R19 ;  /* 0x000000040e137223 */ /* 0x000fe20000000013 */
[----:B--2---:R-:W-:Y:S01]  /*0820*/  FMUL R21, R2, R21 ;  /* 0x0000001502157220 */ /* 0x004fe20000400000 */
[----:B------:R-:W1:Y:S03]  /*0830*/  MUFU.RCP R16, R16 ;  /* 0x0000001000107308 */ /* 0x000e660000001000 */
[----:B------:R-:W-:Y:S01]  /*0840*/  FFMA R22, R21, R5, R22 ;  /* 0x0000000515167223 */ /* 0x000fe20000000016 */
[----:B---3--:R-:W-:-:S04]  /*0850*/  FMUL R6, R17, R6 ;  /* 0x0000000611067220 */ /* 0x008fc80000400000 */
[----:B------:R-:W-:Y:S01]  /*0860*/  FFMA R6, R6, R10, R19 ;  /* 0x0000000a06067223 */ /* 0x000fe20000000013 */
[----:B-1----:R-:W-:-:S04]  /*0870*/  FMUL R7, R16, R7 ;  /* 0x0000000710077220 */ /* 0x002fc80000400000 */
[----:B------:R-:W-:Y:S01]  /*0880*/  FFMA R7, R7, R11, R22 ;  /* 0x0000000b07077223 */ /* 0x000fe20000000016 */
[----:B------:R-:W-:Y:S06]  /*0890*/  @P0 EXIT ;  /* 0x000000000000094d */ /* 0x000fec0003800000 */
[----:B------:R-:W-:Y:S01]  /*08a0*/  FMUL R6, R6, 0.25 ;  /* 0x3e80000006067820 */ /* 0x000fe20000400000 */
[----:B------:R-:W-:-:S05]  /*08b0*/  FMUL R7, R7, 0.25 ;  /* 0x3e80000007077820 */ /* 0x000fca0000400000 */
[----:B------:R-:W-:Y:S01]  /*08c0*/  STG.E.64 desc[UR4][R12.64], R6 ;  /* 0x000000060c007986 */ /* 0x000fe2000c101b04 */
[----:B------:R-:W-:Y:S05]  /*08d0*/  EXIT ;  /* 0x000000000000794d */ /* 0x000fea0003800000 */
.L_x_0:
[----:B------:R-:W-:-:S00]  /*08e0*/  BRA `(.L_x_0) ;  /* 0xfffffffc00fc7947 */ /* 0x000fc0000383ffff */
[----:B------:R-:W-:-:S00]  /*08f0*/  NOP ;  /* 0x0000000000007918 */ /* 0x000fc00000000000 */
        /* <DEDUP_REMOVED lines=8> */
.L_x_1:


//--------------------- .nv.constant0.triton_poi_fused_mean_mul_sigmoid_54 --------------------------
	.section	.nv.constant0.triton_poi_fused_mean_mul_sigmoid_54,"a",@progbits
	.sectionflags	@""
	.align	4
.nv.constant0.triton_poi_fused_mean_mul_sigmoid_54:
	.zero		548
